//
// Generated by NVIDIA NVVM Compiler
//
// Compiler Build ID: CL-36424714
// Cuda compilation tools, release 13.0, V13.0.88
// Based on NVVM 20.0.0
//

.version 9.0
.target sm_100
.address_size 64

	// .globl	_Z7computePfS_S_i

.visible .entry _Z7computePfS_S_i(
	.param .u64 .ptr .align 1 _Z7computePfS_S_i_param_0,
	.param .u64 .ptr .align 1 _Z7computePfS_S_i_param_1,
	.param .u64 .ptr .align 1 _Z7computePfS_S_i_param_2,
	.param .u32 _Z7computePfS_S_i_param_3
)
{
	.reg .pred 	%p<2>;
	.reg .b32 	%r<6>;
	.reg .b32 	%f<4>;
	.reg .b64 	%rd<11>;

	ld.param.u64 	%rd1, [_Z7computePfS_S_i_param_0];
	ld.param.u64 	%rd2, [_Z7computePfS_S_i_param_1];
	ld.param.u64 	%rd3, [_Z7computePfS_S_i_param_2];
	ld.param.u32 	%r2, [_Z7computePfS_S_i_param_3];
	mov.u32 	%r3, %ctaid.x;
	mov.u32 	%r4, %ntid.x;
	mov.u32 	%r5, %tid.x;
	mad.lo.s32 	%r1, %r3, %r4, %r5;
	setp.ge.s32 	%p1, %r1, %r2;
	@%p1 bra 	$L__BB0_2;
	cvta.to.global.u64 	%rd4, %rd1;
	cvta.to.global.u64 	%rd5, %rd2;
	cvta.to.global.u64 	%rd6, %rd3;
	mul.wide.s32 	%rd7, %r1, 4;
	add.s64 	%rd8, %rd4, %rd7;
	ld.global.f32 	%f1, [%rd8];
	add.s64 	%rd9, %rd5, %rd7;
	ld.global.f32 	%f2, [%rd9];
	fma.rn.f32 	%f3, %f1, 0f40000000, %f2;
	add.s64 	%rd10, %rd6, %rd7;
	st.global.f32 	[%rd10], %f3;
$L__BB0_2:
	ret;

}


// ===== COMPILED SASS (sm_100) =====

	.target	sm_100

	.elftype	@"ET_EXEC"


//--------------------- .note.nv.tkinfo           --------------------------
	.section	.note.nv.tkinfo,"",@"SHT_NOTE"
	.sectionflags	@"SHF_NOTE_NV_TKINFO"
	.tkinfo
        /*0018*/ 	.word	0x00000002
        /*0030*/ 	.string	""
        /*0030*/ 	.string	"ptxas"
        /*0030*/ 	.string	"Cuda compilation tools, release 13.0, V13.0.88"
        /*0030*/ 	.string	"Build cuda_13.0.r13.0/compiler.36424714_0"
        /*0030*/ 	.string	"-arch sm_100 -m 64 "



//--------------------- .note.nv.cuinfo           --------------------------
	.section	.note.nv.cuinfo,"",@"SHT_NOTE"
	.sectionflags	@"SHF_NOTE_NV_CUINFO"
        /*0018*/ 	.short	0x0002
        /*001a*/ 	.short	0x0064
        /*001c*/ 	.short	0x0082
	.zero		2


//--------------------- .nv.info                  --------------------------
	.section	.nv.info,"",@"SHT_CUDA_INFO"
	.align	4


	//----- nvinfo : EIATTR_REGCOUNT
	.align		4
        /*0000*/ 	.byte	0x04, 0x2f
        /*0002*/ 	.short	(.L_1 - .L_0)
	.align		4
.L_0:
        /*0004*/ 	.word	index@(_Z7computePfS_S_i)
        /*0008*/ 	.word	0x0000000c


	//----- nvinfo : EIATTR_FRAME_SIZE
	.align		4
.L_1:
        /*000c*/ 	.byte	0x04, 0x11
        /*000e*/ 	.short	(.L_3 - .L_2)
	.align		4
.L_2:
        /*0010*/ 	.word	index@(_Z7computePfS_S_i)
        /*0014*/ 	.word	0x00000000


	//----- nvinfo : EIATTR_MIN_STACK_SIZE
	.align		4
.L_3:
        /*0018*/ 	.byte	0x04, 0x12
        /*001a*/ 	.short	(.L_5 - .L_4)
	.align		4
.L_4:
        /*001c*/ 	.word	index@(_Z7computePfS_S_i)
        /*0020*/ 	.word	0x00000000
.L_5:


//--------------------- .nv.compat                --------------------------
	.section	.nv.compat,"",@"SHT_CUDA_COMPAT_INFO"
	.align	4
        /*0000*/ 	.byte	0x02, 0x09, 0x00, 0x00, 0x02, 0x02, 0x01, 0x00, 0x02, 0x05, 0x05, 0x00, 0x03, 0x07, 0x01, 0x01
        /*0010*/ 	.byte	0x02, 0x03, 0x00, 0x00, 0x02, 0x06, 0x01, 0x00, 0x04, 0x0b, 0x08, 0x00, 0x09, 0x00, 0x00, 0x00
        /*0020*/ 	.byte	0x00, 0x00, 0x00, 0x00


//--------------------- .nv.info._Z7computePfS_S_i --------------------------
	.section	.nv.info._Z7computePfS_S_i,"",@"SHT_CUDA_INFO"
	.sectionflags	@""
	.align	4


	//----- nvinfo : EIATTR_CUDA_API_VERSION
	.align		4
        /*0000*/ 	.byte	0x04, 0x37
        /*0002*/ 	.short	(.L_7 - .L_6)
.L_6:
        /*0004*/ 	.word	0x00000082


	//----- nvinfo : EIATTR_KPARAM_INFO
	.align		4
.L_7:
        /*0008*/ 	.byte	0x04, 0x17
        /*000a*/ 	.short	(.L_9 - .L_8)
.L_8:
        /*000c*/ 	.word	0x00000000
        /*0010*/ 	.short	0x0003
        /*0012*/ 	.short	0x0018
        /*0014*/ 	.byte	0x00, 0xf0, 0x11, 0x00


	//----- nvinfo : EIATTR_KPARAM_INFO
	.align		4
.L_9:
        /*0018*/ 	.byte	0x04, 0x17
        /*001a*/ 	.short	(.L_11 - .L_10)
.L_10:
        /*001c*/ 	.word	0x00000000
        /*0020*/ 	.short	0x0002
        /*0022*/ 	.short	0x0010
        /*0024*/ 	.byte	0x00, 0xf5, 0x21, 0x00


	//----- nvinfo : EIATTR_KPARAM_INFO
	.align		4
.L_11:
        /*0028*/ 	.byte	0x04, 0x17
        /*002a*/ 	.short	(.L_13 - .L_12)
.L_12:
        /*002c*/ 	.word	0x00000000
        /*0030*/ 	.short	0x0001
        /*0032*/ 	.short	0x0008
        /*0034*/ 	.byte	0x00, 0xf5, 0x21, 0x00


	//----- nvinfo : EIATTR_KPARAM_INFO
	.align		4
.L_13:
        /*0038*/ 	.byte	0x04, 0x17
        /*003a*/ 	.short	(.L_15 - .L_14)
.L_14:
        /*003c*/ 	.word	0x00000000
        /*0040*/ 	.short	0x0000
        /*0042*/ 	.short	0x0000
        /*0044*/ 	.byte	0x00, 0xf5, 0x21, 0x00


	//----- nvinfo : EIATTR_SPARSE_MMA_MASK
	.align		4
.L_15:
        /*0048*/ 	.byte	0x03, 0x50
        /*004a*/ 	.short	0x0000


	//----- nvinfo : EIATTR_MAXREG_COUNT
	.align		4
        /*004c*/ 	.byte	0x03, 0x1b
        /*004e*/ 	.short	0x00ff


	//----- nvinfo : EIATTR_MERCURY_ISA_VERSION
	.align		4
        /*0050*/ 	.byte	0x03, 0x5f
        /*0052*/ 	.short	0x0101


	//----- nvinfo : EIATTR_VRC_CTA_INIT_COUNT
	.align		4
        /*0054*/ 	.byte	0x02, 0x4a
	.zero		1
	.zero		1


	//----- nvinfo : EIATTR_EXIT_INSTR_OFFSETS
	.align		4
        /*0058*/ 	.byte	0x04, 0x1c
        /*005a*/ 	.short	(.L_17 - .L_16)


	//   ....[0]....
.L_16:
        /*005c*/ 	.word	0x00000070


	//   ....[1]....
        /*0060*/ 	.word	0x00000130


	//----- nvinfo : EIATTR_CBANK_PARAM_SIZE
	.align		4
.L_17:
        /*0064*/ 	.byte	0x03, 0x19
        /*0066*/ 	.short	0x001c


	//----- nvinfo : EIATTR_PARAM_CBANK
	.align		4
        /*0068*/ 	.byte	0x04, 0x0a
        /*006a*/ 	.short	(.L_19 - .L_18)
	.align		4
.L_18:
        /*006c*/ 	.word	index@(.nv.constant0._Z7computePfS_S_i)
        /*0070*/ 	.short	0x0380
        /*0072*/ 	.short	0x001c


	//----- nvinfo : EIATTR_SW_WAR
	.align		4
.L_19:
        /*0074*/ 	.byte	0x04, 0x36
        /*0076*/ 	.short	(.L_21 - .L_20)
.L_20:
        /*0078*/ 	.word	0x00000008
.L_21:


//--------------------- .nv.callgraph             --------------------------
	.section	.nv.callgraph,"",@"SHT_CUDA_CALLGRAPH"
	.align	4
	.sectionentsize	8
	.align		4
        /*0000*/ 	.word	0x00000000
	.align		4
        /*0004*/ 	.word	0xffffffff
	.align		4
        /*0008*/ 	.word	0x00000000
	.align		4
        /*000c*/ 	.word	0xfffffffe
	.align		4
        /*0010*/ 	.word	0x00000000
	.align		4
        /*0014*/ 	.word	0xfffffffd
	.align		4
        /*0018*/ 	.word	0x00000000
	.align		4
        /*001c*/ 	.word	0xfffffffc


//--------------------- .text._Z7computePfS_S_i   --------------------------
	.section	.text._Z7computePfS_S_i,"ax",@progbits
	.align	128
        .global         _Z7computePfS_S_i
        .type           _Z7computePfS_S_i,@function
        .size           _Z7computePfS_S_i,(.L_x_1 - _Z7computePfS_S_i)
        .other          _Z7computePfS_S_i,@"STO_CUDA_ENTRY STV_DEFAULT"
_Z7computePfS_S_i:
.text._Z7computePfS_S_i:
[----:B------:R-:W-:Y:S01]  /*0000*/  LDC R1, c[0x0][0x37c] ;  /* 0x0000df00ff017b82 */ /* 0x000fe20000000800 */
[----:B------:R-:W0:Y:S07]  /*0010*/  S2R R0, SR_TID.X ;  /* 0x0000000000007919 */ /* 0x000e2e0000002100 */
[----:B------:R-:W0:Y:S01]  /*0020*/  S2UR UR4, SR_CTAID.X ;  /* 0x00000000000479c3 */ /* 0x000e220000002500 */
[----:B------:R-:W1:Y:S07]  /*0030*/  LDCU UR5, c[0x0][0x398] ;  /* 0x00007300ff0577ac */ /* 0x000e6e0008000800 */
[----:B------:R-:W0:Y:S02]  /*0040*/  LDC R9, c[0x0][0x360] ;  /* 0x0000d800ff097b82 */ /* 0x000e240000000800 */
[----:B0-----:R-:W-:-:S05]  /*0050*/  IMAD R9, R9, UR4, R0 ;  /* 0x0000000409097c24 */ /* 0x001fca000f8e0200 */
[----:B-1----:R-:W-:-:S13]  /*0060*/  ISETP.GE.AND P0, PT, R9, UR5, PT ;  /* 0x0000000509007c0c */ /* 0x002fda000bf06270 */
[----:B------:R-:W-:Y:S05]  /*0070*/  @P0 EXIT ;  /* 0x000000000000094d */ /* 0x000fea0003800000 */
[----:B------:R-:W0:Y:S01]  /*0080*/  LDC.64 R2, c[0x0][0x380] ;  /* 0x0000e000ff027b82 */ /* 0x000e220000000a00 */
[----:B------:R-:W1:Y:S07]  /*0090*/  LDCU.64 UR4, c[0x0][0x358] ;  /* 0x00006b00ff0477ac */ /* 0x000e6e0008000a00 */
[----:B------:R-:W2:Y:S08]  /*00a0*/  LDC.64 R4, c[0x0][0x388] ;  /* 0x0000e200ff047b82 */ /* 0x000eb00000000a00 */
[----:B------:R-:W3:Y:S01]  /*00b0*/  LDC.64 R6, c[0x0][0x390] ;  /* 0x0000e400ff067b82 */ /* 0x000ee20000000a00 */
[----:B0-----:R-:W-:-:S06]  /*00c0*/  IMAD.WIDE R2, R9, 0x4, R2 ;  /* 0x0000000409027825 */ /* 0x001fcc00078e0202 */
[----:B-1----:R-:W4:Y:S01]  /*00d0*/  LDG.E R2, desc[UR4][R2.64] ;  /* 0x0000000402027981 */ /* 0x002f22000c1e1900 */
[----:B--2---:R-:W-:-:S06]  /*00e0*/  IMAD.WIDE R4, R9, 0x4, R4 ;  /* 0x0000000409047825 */ /* 0x004fcc00078e0204 */
[----:B------:R-:W4:Y:S01]  /*00f0*/  LDG.E R5, desc[UR4][R4.64] ;  /* 0x0000000404057981 */ /* 0x000f22000c1e1900 */
[----:B---3--:R-:W-:-:S04]  /*0100*/  IMAD.WIDE R6, R9, 0x4, R6 ;  /* 0x0000000409067825 */ /* 0x008fc800078e0206 */
[----:B----4-:R-:W-:-:S05]  /*0110*/  FFMA R9, R2, 2, R5 ;  /* 0x4000000002097823 */ /* 0x010fca0000000005 */
[----:B------:R-:W-:Y:S01]  /*0120*/  STG.E desc[UR4][R6.64], R9 ;  /* 0x0000000906007986 */ /* 0x000fe2000c101904 */
[----:B------:R-:W-:Y:S05]  /*0130*/  EXIT ;  /* 0x000000000000794d */ /* 0x000fea0003800000 */
.L_x_0:
[----:B------:R-:W-:-:S00]  /*0140*/  BRA `(.L_x_0) ;  /* 0xfffffffc00fc7947 */ /* 0x000fc0000383ffff */
[----:B------:R-:W-:-:S00]  /*0150*/  NOP ;  /* 0x0000000000007918 */ /* 0x000fc00000000000 */
        /* <DEDUP_REMOVED lines=10> */
.L_x_1:


//--------------------- .nv.shared.reserved.0     --------------------------
	.section	.nv.shared.reserved.0,"aw",@nobits
	.weak		__nv_reservedSMEM_offset_0_alias
	.size		__nv_reservedSMEM_offset_0_alias, 0, 64
	.other		__nv_reservedSMEM_offset_0_alias,@"STO_CUDA_RESERVED_SHARED STV_DEFAULT"
__nv_reservedSMEM_offset_0_alias:
	.zero		0
	.zero		64


//--------------------- .nv.constant0._Z7computePfS_S_i --------------------------
	.section	.nv.constant0._Z7computePfS_S_i,"a",@progbits
	.sectionflags	@""
	.align	4
.nv.constant0._Z7computePfS_S_i:
	.zero		924


//--------------------- SYMBOLS --------------------------

	.type		.nv.reservedSmem.offset0,@object
	.size		.nv.reservedSmem.offset0,0x4
